//
// Generated by NVIDIA NVVM Compiler
//
// Compiler Build ID: CL-36424714
// Cuda compilation tools, release 13.0, V13.0.88
// Based on NVVM 20.0.0
//

.version 9.0
.target sm_100
.address_size 64

	// .globl	_Z10SobelNaivePKfPfii
// _ZZ11SobelSharedPKfPfiiE1A has been demoted

.visible .entry _Z10SobelNaivePKfPfii(
	.param .u64 .ptr .align 1 _Z10SobelNaivePKfPfii_param_0,
	.param .u64 .ptr .align 1 _Z10SobelNaivePKfPfii_param_1,
	.param .u32 _Z10SobelNaivePKfPfii_param_2,
	.param .u32 _Z10SobelNaivePKfPfii_param_3
)
{
	.reg .b32 	%r<11>;
	.reg .b32 	%f<24>;
	.reg .b64 	%rd<11>;

	ld.param.u64 	%rd1, [_Z10SobelNaivePKfPfii_param_0];
	ld.param.u64 	%rd2, [_Z10SobelNaivePKfPfii_param_1];
	ld.param.u32 	%r1, [_Z10SobelNaivePKfPfii_param_3];
	cvta.to.global.u64 	%rd3, %rd2;
	cvta.to.global.u64 	%rd4, %rd1;
	mov.u32 	%r2, %ctaid.y;
	shl.b32 	%r3, %r2, 5;
	mov.u32 	%r4, %tid.y;
	add.s32 	%r5, %r3, %r4;
	mov.u32 	%r6, %ctaid.x;
	shl.b32 	%r7, %r6, 5;
	mov.u32 	%r8, %tid.x;
	add.s32 	%r9, %r7, %r8;
	mad.lo.s32 	%r10, %r1, %r5, %r9;
	mul.wide.s32 	%rd5, %r10, 4;
	add.s64 	%rd6, %rd4, %rd5;
	ld.global.f32 	%f1, [%rd6];
	ld.global.f32 	%f2, [%rd6+8];
	sub.f32 	%f3, %f2, %f1;
	mul.wide.s32 	%rd7, %r1, 4;
	add.s64 	%rd8, %rd6, %rd7;
	ld.global.f32 	%f4, [%rd8];
	add.f32 	%f5, %f4, %f4;
	sub.f32 	%f6, %f3, %f5;
	ld.global.f32 	%f7, [%rd8+8];
	fma.rn.f32 	%f8, %f7, 0f40000000, %f6;
	add.s64 	%rd9, %rd8, %rd7;
	ld.global.f32 	%f9, [%rd9];
	sub.f32 	%f10, %f8, %f9;
	ld.global.f32 	%f11, [%rd9+8];
	add.f32 	%f12, %f11, %f10;
	ld.global.f32 	%f13, [%rd6+4];
	mul.f32 	%f14, %f13, 0fC0000000;
	sub.f32 	%f15, %f14, %f1;
	sub.f32 	%f16, %f15, %f2;
	add.f32 	%f17, %f9, %f16;
	ld.global.f32 	%f18, [%rd9+4];
	fma.rn.f32 	%f19, %f18, 0f40000000, %f17;
	add.f32 	%f20, %f11, %f19;
	fma.rn.f32 	%f21, %f12, %f12, %f20;
	add.f32 	%f22, %f20, %f21;
	sqrt.rn.f32 	%f23, %f22;
	add.s64 	%rd10, %rd3, %rd5;
	st.global.f32 	[%rd10], %f23;
	ret;

}
	// .globl	_Z11SobelSharedPKfPfii
.visible .entry _Z11SobelSharedPKfPfii(
	.param .u64 .ptr .align 1 _Z11SobelSharedPKfPfii_param_0,
	.param .u64 .ptr .align 1 _Z11SobelSharedPKfPfii_param_1,
	.param .u32 _Z11SobelSharedPKfPfii_param_2,
	.param .u32 _Z11SobelSharedPKfPfii_param_3
)
{
	.reg .b32 	%r<18>;
	.reg .b32 	%f<33>;
	.reg .b64 	%rd<24>;
	// demoted variable
	.shared .align 4 .b8 _ZZ11SobelSharedPKfPfiiE1A[4624];
	ld.param.u64 	%rd1, [_Z11SobelSharedPKfPfii_param_0];
	ld.param.u64 	%rd2, [_Z11SobelSharedPKfPfii_param_1];
	ld.param.u32 	%r1, [_Z11SobelSharedPKfPfii_param_3];
	cvta.to.global.u64 	%rd3, %rd2;
	cvta.to.global.u64 	%rd4, %rd1;
	mov.u32 	%r2, %ctaid.y;
	shl.b32 	%r3, %r2, 5;
	mov.u32 	%r4, %tid.y;
	add.s32 	%r5, %r3, %r4;
	mov.u32 	%r6, %ctaid.x;
	shl.b32 	%r7, %r6, 5;
	mov.u32 	%r8, %tid.x;
	add.s32 	%r9, %r7, %r8;
	mul.lo.s32 	%r10, %r1, %r5;
	add.s32 	%r11, %r10, %r9;
	mul.wide.s32 	%rd5, %r11, 4;
	add.s64 	%rd6, %rd4, %rd5;
	ld.global.f32 	%f1, [%rd6];
	mov.u32 	%r12, _ZZ11SobelSharedPKfPfiiE1A;
	mad.lo.s32 	%r13, %r4, 136, %r12;
	shl.b32 	%r14, %r8, 2;
	add.s32 	%r15, %r13, %r14;
	st.shared.f32 	[%r15], %f1;
	cvt.s64.s32 	%rd7, %r10;
	cvt.s64.s32 	%rd8, %r9;
	add.s64 	%rd9, %rd7, %rd8;
	shl.b64 	%rd10, %rd9, 2;
	add.s64 	%rd11, %rd4, %rd10;
	ld.global.f32 	%f2, [%rd11+4];
	st.shared.f32 	[%r15+4], %f2;
	ld.global.f32 	%f3, [%rd11+8];
	st.shared.f32 	[%r15+8], %f3;
	add.s32 	%r16, %r10, %r1;
	mul.wide.s32 	%rd12, %r1, 4;
	add.s64 	%rd13, %rd6, %rd12;
	ld.global.f32 	%f4, [%rd13];
	st.shared.f32 	[%r15+136], %f4;
	cvt.s64.s32 	%rd14, %r16;
	add.s64 	%rd15, %rd14, %rd8;
	shl.b64 	%rd16, %rd15, 2;
	add.s64 	%rd17, %rd4, %rd16;
	ld.global.f32 	%f5, [%rd17+4];
	st.shared.f32 	[%r15+140], %f5;
	ld.global.f32 	%f6, [%rd17+8];
	st.shared.f32 	[%r15+144], %f6;
	add.s32 	%r17, %r16, %r1;
	add.s64 	%rd18, %rd13, %rd12;
	ld.global.f32 	%f7, [%rd18];
	st.shared.f32 	[%r15+272], %f7;
	cvt.s64.s32 	%rd19, %r17;
	add.s64 	%rd20, %rd19, %rd8;
	shl.b64 	%rd21, %rd20, 2;
	add.s64 	%rd22, %rd4, %rd21;
	ld.global.f32 	%f8, [%rd22+4];
	st.shared.f32 	[%r15+276], %f8;
	ld.global.f32 	%f9, [%rd22+8];
	st.shared.f32 	[%r15+280], %f9;
	bar.sync 	0;
	ld.shared.f32 	%f10, [%r15];
	ld.shared.f32 	%f11, [%r15+8];
	sub.f32 	%f12, %f11, %f10;
	ld.shared.f32 	%f13, [%r15+136];
	add.f32 	%f14, %f13, %f13;
	sub.f32 	%f15, %f12, %f14;
	ld.shared.f32 	%f16, [%r15+144];
	fma.rn.f32 	%f17, %f16, 0f40000000, %f15;
	ld.shared.f32 	%f18, [%r15+272];
	sub.f32 	%f19, %f17, %f18;
	ld.shared.f32 	%f20, [%r15+280];
	add.f32 	%f21, %f20, %f19;
	ld.shared.f32 	%f22, [%r15+4];
	mul.f32 	%f23, %f22, 0fC0000000;
	sub.f32 	%f24, %f23, %f10;
	sub.f32 	%f25, %f24, %f11;
	add.f32 	%f26, %f18, %f25;
	ld.shared.f32 	%f27, [%r15+276];
	fma.rn.f32 	%f28, %f27, 0f40000000, %f26;
	add.f32 	%f29, %f20, %f28;
	fma.rn.f32 	%f30, %f21, %f21, %f29;
	add.f32 	%f31, %f29, %f30;
	sqrt.rn.f32 	%f32, %f31;
	add.s64 	%rd23, %rd3, %rd5;
	st.global.f32 	[%rd23], %f32;
	ret;

}


// ===== COMPILED SASS (sm_100) =====

	.target	sm_100

	.elftype	@"ET_EXEC"


//--------------------- .note.nv.tkinfo           --------------------------
	.section	.note.nv.tkinfo,"",@"SHT_NOTE"
	.sectionflags	@"SHF_NOTE_NV_TKINFO"
	.tkinfo
        /*0018*/ 	.word	0x00000002
        /*0030*/ 	.string	""
        /*0030*/ 	.string	"ptxas"
        /*0030*/ 	.string	"Cuda compilation tools, release 13.0, V13.0.88"
        /*0030*/ 	.string	"Build cuda_13.0.r13.0/compiler.36424714_0"
        /*0030*/ 	.string	"-arch sm_100 -m 64 "



//--------------------- .note.nv.cuinfo           --------------------------
	.section	.note.nv.cuinfo,"",@"SHT_NOTE"
	.sectionflags	@"SHF_NOTE_NV_CUINFO"
        /*0018*/ 	.short	0x0002
        /*001a*/ 	.short	0x0064
        /*001c*/ 	.short	0x0082
	.zero		2


//--------------------- .nv.info                  --------------------------
	.section	.nv.info,"",@"SHT_CUDA_INFO"
	.align	4


	//----- nvinfo : EIATTR_REGCOUNT
	.align		4
        /*0000*/ 	.byte	0x04, 0x2f
        /*0002*/ 	.short	(.L_1 - .L_0)
	.align		4
.L_0:
        /*0004*/ 	.word	index@(_Z10SobelNaivePKfPfii)
        /*0008*/ 	.word	0x00000016


	//----- nvinfo : EIATTR_FRAME_SIZE
	.align		4
.L_1:
        /*000c*/ 	.byte	0x04, 0x11
        /*000e*/ 	.short	(.L_3 - .L_2)
	.align		4
.L_2:
        /*0010*/ 	.word	index@($__internal_1_$__cuda_sm20_sqrt_rn_f32_slowpath)
        /*0014*/ 	.word	0x00000000


	//----- nvinfo : EIATTR_FRAME_SIZE
	.align		4
.L_3:
        /*0018*/ 	.byte	0x04, 0x11
        /*001a*/ 	.short	(.L_5 - .L_4)
	.align		4
.L_4:
        /*001c*/ 	.word	index@(_Z10SobelNaivePKfPfii)
        /*0020*/ 	.word	0x00000000


	//----- nvinfo : EIATTR_REGCOUNT
	.align		4
.L_5:
        /*0024*/ 	.byte	0x04, 0x2f
        /*0026*/ 	.short	(.L_7 - .L_6)
	.align		4
.L_6:
        /*0028*/ 	.word	index@(_Z11SobelSharedPKfPfii)
        /*002c*/ 	.word	0x0000001f


	//----- nvinfo : EIATTR_FRAME_SIZE
	.align		4
.L_7:
        /*0030*/ 	.byte	0x04, 0x11
        /*0032*/ 	.short	(.L_9 - .L_8)
	.align		4
.L_8:
        /*0034*/ 	.word	index@($__internal_0_$__cuda_sm20_sqrt_rn_f32_slowpath)
        /*0038*/ 	.word	0x00000000


	//----- nvinfo : EIATTR_FRAME_SIZE
	.align		4
.L_9:
        /*003c*/ 	.byte	0x04, 0x11
        /*003e*/ 	.short	(.L_11 - .L_10)
	.align		4
.L_10:
        /*0040*/ 	.word	index@(_Z11SobelSharedPKfPfii)
        /*0044*/ 	.word	0x00000000


	//----- nvinfo : EIATTR_MIN_STACK_SIZE
	.align		4
.L_11:
        /*0048*/ 	.byte	0x04, 0x12
        /*004a*/ 	.short	(.L_13 - .L_12)
	.align		4
.L_12:
        /*004c*/ 	.word	index@(_Z11SobelSharedPKfPfii)
        /*0050*/ 	.word	0x00000000


	//----- nvinfo : EIATTR_MIN_STACK_SIZE
	.align		4
.L_13:
        /*0054*/ 	.byte	0x04, 0x12
        /*0056*/ 	.short	(.L_15 - .L_14)
	.align		4
.L_14:
        /*0058*/ 	.word	index@(_Z10SobelNaivePKfPfii)
        /*005c*/ 	.word	0x00000000
.L_15:


//--------------------- .nv.compat                --------------------------
	.section	.nv.compat,"",@"SHT_CUDA_COMPAT_INFO"
	.align	4
        /*0000*/ 	.byte	0x02, 0x09, 0x00, 0x00, 0x02, 0x02, 0x01, 0x00, 0x02, 0x05, 0x05, 0x00, 0x03, 0x07, 0x01, 0x01
        /*0010*/ 	.byte	0x02, 0x03, 0x00, 0x00, 0x02, 0x06, 0x01, 0x00, 0x04, 0x0b, 0x08, 0x00, 0x01, 0x00, 0x00, 0x00
        /*0020*/ 	.byte	0x00, 0x00, 0x00, 0x00


//--------------------- .nv.info._Z11SobelSharedPKfPfii --------------------------
	.section	.nv.info._Z11SobelSharedPKfPfii,"",@"SHT_CUDA_INFO"
	.sectionflags	@""
	.align	4


	//----- nvinfo : EIATTR_CUDA_API_VERSION
	.align		4
        /*0000*/ 	.byte	0x04, 0x37
        /*0002*/ 	.short	(.L_17 - .L_16)
.L_16:
        /*0004*/ 	.word	0x00000082


	//----- nvinfo : EIATTR_KPARAM_INFO
	.align		4
.L_17:
        /*0008*/ 	.byte	0x04, 0x17
        /*000a*/ 	.short	(.L_19 - .L_18)
.L_18:
        /*000c*/ 	.word	0x00000000
        /*0010*/ 	.short	0x0003
        /*0012*/ 	.short	0x0014
        /*0014*/ 	.byte	0x00, 0xf0, 0x11, 0x00


	//----- nvinfo : EIATTR_KPARAM_INFO
	.align		4
.L_19:
        /*0018*/ 	.byte	0x04, 0x17
        /*001a*/ 	.short	(.L_21 - .L_20)
.L_20:
        /*001c*/ 	.word	0x00000000
        /*0020*/ 	.short	0x0002
        /*0022*/ 	.short	0x0010
        /*0024*/ 	.byte	0x00, 0xf0, 0x11, 0x00


	//----- nvinfo : EIATTR_KPARAM_INFO
	.align		4
.L_21:
        /*0028*/ 	.byte	0x04, 0x17
        /*002a*/ 	.short	(.L_23 - .L_22)
.L_22:
        /*002c*/ 	.word	0x00000000
        /*0030*/ 	.short	0x0001
        /*0032*/ 	.short	0x0008
        /*0034*/ 	.byte	0x00, 0xf5, 0x21, 0x00


	//----- nvinfo : EIATTR_KPARAM_INFO
	.align		4
.L_23:
        /*0038*/ 	.byte	0x04, 0x17
        /*003a*/ 	.short	(.L_25 - .L_24)
.L_24:
        /*003c*/ 	.word	0x00000000
        /*0040*/ 	.short	0x0000
        /*0042*/ 	.short	0x0000
        /*0044*/ 	.byte	0x00, 0xf5, 0x21, 0x00


	//----- nvinfo : EIATTR_SPARSE_MMA_MASK
	.align		4
.L_25:
        /*0048*/ 	.byte	0x03, 0x50
        /*004a*/ 	.short	0x0000


	//----- nvinfo : EIATTR_MAXREG_COUNT
	.align		4
        /*004c*/ 	.byte	0x03, 0x1b
        /*004e*/ 	.short	0x00ff


	//----- nvinfo : EIATTR_NUM_BARRIERS
	.align		4
        /*0050*/ 	.byte	0x02, 0x4c
        /*0052*/ 	.byte	0x01
	.zero		1


	//----- nvinfo : EIATTR_MERCURY_ISA_VERSION
	.align		4
        /*0054*/ 	.byte	0x03, 0x5f
        /*0056*/ 	.short	0x0101


	//----- nvinfo : EIATTR_VRC_CTA_INIT_COUNT
	.align		4
        /*0058*/ 	.byte	0x02, 0x4a
	.zero		1
	.zero		1


	//----- nvinfo : EIATTR_EXIT_INSTR_OFFSETS
	.align		4
        /*005c*/ 	.byte	0x04, 0x1c
        /*005e*/ 	.short	(.L_27 - .L_26)


	//   ....[0]....
.L_26:
        /*0060*/ 	.word	0x000005d0


	//----- nvinfo : EIATTR_CRS_STACK_SIZE
	.align		4
.L_27:
        /*0064*/ 	.byte	0x04, 0x1e
        /*0066*/ 	.short	(.L_29 - .L_28)
.L_28:
        /*0068*/ 	.word	0x00000000


	//----- nvinfo : EIATTR_CBANK_PARAM_SIZE
	.align		4
.L_29:
        /*006c*/ 	.byte	0x03, 0x19
        /*006e*/ 	.short	0x0018


	//----- nvinfo : EIATTR_PARAM_CBANK
	.align		4
        /*0070*/ 	.byte	0x04, 0x0a
        /*0072*/ 	.short	(.L_31 - .L_30)
	.align		4
.L_30:
        /*0074*/ 	.word	index@(.nv.constant0._Z11SobelSharedPKfPfii)
        /*0078*/ 	.short	0x0380
        /*007a*/ 	.short	0x0018


	//----- nvinfo : EIATTR_SW_WAR
	.align		4
.L_31:
        /*007c*/ 	.byte	0x04, 0x36
        /*007e*/ 	.short	(.L_33 - .L_32)
.L_32:
        /*0080*/ 	.word	0x00000008
.L_33:


//--------------------- .nv.info._Z10SobelNaivePKfPfii --------------------------
	.section	.nv.info._Z10SobelNaivePKfPfii,"",@"SHT_CUDA_INFO"
	.sectionflags	@""
	.align	4


	//----- nvinfo : EIATTR_CUDA_API_VERSION
	.align		4
        /*0000*/ 	.byte	0x04, 0x37
        /*0002*/ 	.short	(.L_35 - .L_34)
.L_34:
        /*0004*/ 	.word	0x00000082


	//----- nvinfo : EIATTR_KPARAM_INFO
	.align		4
.L_35:
        /*0008*/ 	.byte	0x04, 0x17
        /*000a*/ 	.short	(.L_37 - .L_36)
.L_36:
        /*000c*/ 	.word	0x00000000
        /*0010*/ 	.short	0x0003
        /*0012*/ 	.short	0x0014
        /*0014*/ 	.byte	0x00, 0xf0, 0x11, 0x00


	//----- nvinfo : EIATTR_KPARAM_INFO
	.align		4
.L_37:
        /*0018*/ 	.byte	0x04, 0x17
        /*001a*/ 	.short	(.L_39 - .L_38)
.L_38:
        /*001c*/ 	.word	0x00000000
        /*0020*/ 	.short	0x0002
        /*0022*/ 	.short	0x0010
        /*0024*/ 	.byte	0x00, 0xf0, 0x11, 0x00


	//----- nvinfo : EIATTR_KPARAM_INFO
	.align		4
.L_39:
        /*0028*/ 	.byte	0x04, 0x17
        /*002a*/ 	.short	(.L_41 - .L_40)
.L_40:
        /*002c*/ 	.word	0x00000000
        /*0030*/ 	.short	0x0001
        /*0032*/ 	.short	0x0008
        /*0034*/ 	.byte	0x00, 0xf5, 0x21, 0x00


	//----- nvinfo : EIATTR_KPARAM_INFO
	.align		4
.L_41:
        /*0038*/ 	.byte	0x04, 0x17
        /*003a*/ 	.short	(.L_43 - .L_42)
.L_42:
        /*003c*/ 	.word	0x00000000
        /*0040*/ 	.short	0x0000
        /*0042*/ 	.short	0x0000
        /*0044*/ 	.byte	0x00, 0xf5, 0x21, 0x00


	//----- nvinfo : EIATTR_SPARSE_MMA_MASK
	.align		4
.L_43:
        /*0048*/ 	.byte	0x03, 0x50
        /*004a*/ 	.short	0x0000


	//----- nvinfo : EIATTR_MAXREG_COUNT
	.align		4
        /*004c*/ 	.byte	0x03, 0x1b
        /*004e*/ 	.short	0x00ff


	//----- nvinfo : EIATTR_MERCURY_ISA_VERSION
	.align		4
        /*0050*/ 	.byte	0x03, 0x5f
        /*0052*/ 	.short	0x0101


	//----- nvinfo : EIATTR_VRC_CTA_INIT_COUNT
	.align		4
        /*0054*/ 	.byte	0x02, 0x4a
	.zero		1
	.zero		1


	//----- nvinfo : EIATTR_EXIT_INSTR_OFFSETS
	.align		4
        /*0058*/ 	.byte	0x04, 0x1c
        /*005a*/ 	.short	(.L_45 - .L_44)


	//   ....[0]....
.L_44:
        /*005c*/ 	.word	0x00000340


	//----- nvinfo : EIATTR_CRS_STACK_SIZE
	.align		4
.L_45:
        /*0060*/ 	.byte	0x04, 0x1e
        /*0062*/ 	.short	(.L_47 - .L_46)
.L_46:
        /*0064*/ 	.word	0x00000000


	//----- nvinfo : EIATTR_CBANK_PARAM_SIZE
	.align		4
.L_47:
        /*0068*/ 	.byte	0x03, 0x19
        /*006a*/ 	.short	0x0018


	//----- nvinfo : EIATTR_PARAM_CBANK
	.align		4
        /*006c*/ 	.byte	0x04, 0x0a
        /*006e*/ 	.short	(.L_49 - .L_48)
	.align		4
.L_48:
        /*0070*/ 	.word	index@(.nv.constant0._Z10SobelNaivePKfPfii)
        /*0074*/ 	.short	0x0380
        /*0076*/ 	.short	0x0018


	//----- nvinfo : EIATTR_SW_WAR
	.align		4
.L_49:
        /*0078*/ 	.byte	0x04, 0x36
        /*007a*/ 	.short	(.L_51 - .L_50)
.L_50:
        /*007c*/ 	.word	0x00000008
.L_51:


//--------------------- .nv.callgraph             --------------------------
	.section	.nv.callgraph,"",@"SHT_CUDA_CALLGRAPH"
	.align	4
	.sectionentsize	8
	.align		4
        /*0000*/ 	.word	0x00000000
	.align		4
        /*0004*/ 	.word	0xffffffff
	.align		4
        /*0008*/ 	.word	0x00000000
	.align		4
        /*000c*/ 	.word	0xfffffffe
	.align		4
        /*0010*/ 	.word	0x00000000
	.align		4
        /*0014*/ 	.word	0xfffffffd
	.align		4
        /*0018*/ 	.word	0x00000000
	.align		4
        /*001c*/ 	.word	0xfffffffc


//--------------------- .text._Z11SobelSharedPKfPfii --------------------------
	.section	.text._Z11SobelSharedPKfPfii,"ax",@progbits
	.align	128
        .global         _Z11SobelSharedPKfPfii
        .type           _Z11SobelSharedPKfPfii,@function
        .size           _Z11SobelSharedPKfPfii,(.L_x_10 - _Z11SobelSharedPKfPfii)
        .other          _Z11SobelSharedPKfPfii,@"STO_CUDA_ENTRY STV_DEFAULT"
_Z11SobelSharedPKfPfii:
.text._Z11SobelSharedPKfPfii:
[----:B------:R-:W-:Y:S01]  /*0000*/  LDC R1, c[0x0][0x37c] ;  /* 0x0000df00ff017b82 */ /* 0x000fe20000000800 */
[----:B------:R-:W0:Y:S07]  /*0010*/  S2R R2, SR_CTAID.Y ;  /* 0x0000000000027919 */ /* 0x000e2e0000002600 */
[----:B------:R-:W1:Y:S01]  /*0020*/  LDC R17, c[0x0][0x394] ;  /* 0x0000e500ff117b82 */ /* 0x000e620000000800 */
[----:B------:R-:W2:Y:S01]  /*0030*/  LDCU.64 UR6, c[0x0][0x380] ;  /* 0x00007000ff0677ac */ /* 0x000ea20008000a00 */
[----:B------:R-:W0:Y:S01]  /*0040*/  S2R R3, SR_TID.Y ;  /* 0x0000000000037919 */ /* 0x000e220000002200 */
[----:B------:R-:W3:Y:S01]  /*0050*/  LDCU.64 UR4, c[0x0][0x358] ;  /* 0x00006b00ff0477ac */ /* 0x000ee20008000a00 */
[----:B------:R-:W4:Y:S04]  /*0060*/  S2R R5, SR_CTAID.X ;  /* 0x0000000000057919 */ /* 0x000f280000002500 */
[----:B------:R-:W5:Y:S01]  /*0070*/  LDC.64 R10, c[0x0][0x380] ;  /* 0x0000e000ff0a7b82 */ /* 0x000f620000000a00 */
[----:B------:R-:W4:Y:S01]  /*0080*/  S2R R0, SR_TID.X ;  /* 0x0000000000007919 */ /* 0x000f220000002100 */
[----:B0-----:R-:W-:-:S05]  /*0090*/  LEA R2, R2, R3, 0x5 ;  /* 0x0000000302027211 */ /* 0x001fca00078e28ff */
[----:B-1----:R-:W-:Y:S01]  /*00a0*/  IMAD R4, R2, R17, RZ ;  /* 0x0000001102047224 */ /* 0x002fe200078e02ff */
[----:B----4-:R-:W-:-:S04]  /*00b0*/  LEA R5, R5, R0, 0x5 ;  /* 0x0000000005057211 */ /* 0x010fc800078e28ff */
[C---:B------:R-:W-:Y:S02]  /*00c0*/  IADD3 R6, PT, PT, R4.reuse, R17, RZ ;  /* 0x0000001104067210 */ /* 0x040fe40007ffe0ff */
[----:B------:R-:W-:Y:S02]  /*00d0*/  SHF.R.S32.HI R7, RZ, 0x1f, R5 ;  /* 0x0000001fff077819 */ /* 0x000fe40000011405 */
[CC--:B------:R-:W-:Y:S02]  /*00e0*/  IADD3 R9, P0, PT, R5.reuse, R4.reuse, RZ ;  /* 0x0000000405097210 */ /* 0x0c0fe40007f1e0ff */
[----:B------:R-:W-:Y:S02]  /*00f0*/  IADD3 R2, PT, PT, R5, R4, RZ ;  /* 0x0000000405027210 */ /* 0x000fe40007ffe0ff */
[----:B------:R-:W-:Y:S02]  /*0100*/  LEA.HI.X.SX32 R4, R4, R7, 0x1, P0 ;  /* 0x0000000704047211 */ /* 0x000fe400000f0eff */
[----:B--2---:R-:W-:Y:S01]  /*0110*/  LEA R8, P0, R9, UR6, 0x2 ;  /* 0x0000000609087c11 */ /* 0x004fe2000f8010ff */
[----:B-----5:R-:W-:Y:S01]  /*0120*/  IMAD.WIDE R10, R2, 0x4, R10 ;  /* 0x00000004020a7825 */ /* 0x020fe200078e020a */
[----:B------:R-:W-:-:S02]  /*0130*/  IADD3 R16, P1, PT, R5, R6, RZ ;  /* 0x0000000605107210 */ /* 0x000fc40007f3e0ff */
[C---:B------:R-:W-:Y:S02]  /*0140*/  IADD3 R14, PT, PT, R6.reuse, R17, RZ ;  /* 0x00000011060e7210 */ /* 0x040fe40007ffe0ff */
[----:B------:R-:W-:Y:S01]  /*0150*/  LEA.HI.X R9, R9, UR7, R4, 0x2, P0 ;  /* 0x0000000709097c11 */ /* 0x000fe200080f1404 */
[----:B------:R-:W-:Y:S01]  /*0160*/  IMAD.WIDE R12, R17, 0x4, R10 ;  /* 0x00000004110c7825 */ /* 0x000fe200078e020a */
[-C--:B------:R-:W-:Y:S01]  /*0170*/  LEA.HI.X.SX32 R19, R6, R7.reuse, 0x1, P1 ;  /* 0x0000000706137211 */ /* 0x080fe200008f0eff */
[----:B---3--:R-:W2:Y:S01]  /*0180*/  LDG.E R10, desc[UR4][R10.64] ;  /* 0x000000040a0a7981 */ /* 0x008ea2000c1e1900 */
[C---:B------:R-:W-:Y:S02]  /*0190*/  LEA R4, P0, R16.reuse, UR6, 0x2 ;  /* 0x0000000610047c11 */ /* 0x040fe4000f8010ff */
[----:B------:R-:W-:Y:S01]  /*01a0*/  IADD3 R15, P1, PT, R5, R14, RZ ;  /* 0x0000000e050f7210 */ /* 0x000fe20007f3e0ff */
[----:B------:R-:W3:Y:S01]  /*01b0*/  LDG.E R18, desc[UR4][R8.64+0x8] ;  /* 0x0000080408127981 */ /* 0x000ee2000c1e1900 */
[----:B------:R-:W-:Y:S01]  /*01c0*/  LEA.HI.X R5, R16, UR7, R19, 0x2, P0 ;  /* 0x0000000710057c11 */ /* 0x000fe200080f1413 */
[----:B------:R-:W-:Y:S01]  /*01d0*/  IMAD.WIDE R16, R17, 0x4, R12 ;  /* 0x0000000411107825 */ /* 0x000fe200078e020c */
[----:B------:R-:W-:Y:S01]  /*01e0*/  LEA.HI.X.SX32 R20, R14, R7, 0x1, P1 ;  /* 0x000000070e147211 */ /* 0x000fe200008f0eff */
[----:B------:R-:W4:Y:S01]  /*01f0*/  LDG.E R12, desc[UR4][R12.64] ;  /* 0x000000040c0c7981 */ /* 0x000f22000c1e1900 */
[----:B------:R-:W-:-:S03]  /*0200*/  LEA R6, P0, R15, UR6, 0x2 ;  /* 0x000000060f067c11 */ /* 0x000fc6000f8010ff */
[----:B------:R0:W5:Y:S01]  /*0210*/  LDG.E R14, desc[UR4][R8.64+0x4] ;  /* 0x00000404080e7981 */ /* 0x000162000c1e1900 */
[----:B------:R-:W-:-:S03]  /*0220*/  LEA.HI.X R7, R15, UR7, R20, 0x2, P0 ;  /* 0x000000070f077c11 */ /* 0x000fc600080f1414 */
[----:B------:R-:W5:Y:S04]  /*0230*/  LDG.E R16, desc[UR4][R16.64] ;  /* 0x0000000410107981 */ /* 0x000f68000c1e1900 */
[----:B------:R-:W5:Y:S04]  /*0240*/  LDG.E R20, desc[UR4][R4.64+0x4] ;  /* 0x0000040404147981 */ /* 0x000f68000c1e1900 */
[----:B------:R-:W5:Y:S04]  /*0250*/  LDG.E R22, desc[UR4][R4.64+0x8] ;  /* 0x0000080404167981 */ /* 0x000f68000c1e1900 */
[----:B------:R-:W5:Y:S04]  /*0260*/  LDG.E R24, desc[UR4][R6.64+0x4] ;  /* 0x0000040406187981 */ /* 0x000f68000c1e1900 */
[----:B------:R-:W5:Y:S01]  /*0270*/  LDG.E R26, desc[UR4][R6.64+0x8] ;  /* 0x00000804061a7981 */ /* 0x000f62000c1e1900 */
[----:B------:R-:W0:Y:S01]  /*0280*/  S2R R28, SR_CgaCtaId ;  /* 0x00000000001c7919 */ /* 0x000e220000008800 */
[----:B------:R-:W-:-:S04]  /*0290*/  MOV R15, 0x400 ;  /* 0x00000400000f7802 */ /* 0x000fc80000000f00 */
[----:B0-----:R-:W-:-:S05]  /*02a0*/  LEA R8, R28, R15, 0x18 ;  /* 0x0000000f1c087211 */ /* 0x001fca00078ec0ff */
[----:B------:R-:W-:-:S05]  /*02b0*/  IMAD R3, R3, 0x88, R8 ;  /* 0x0000008803037824 */ /* 0x000fca00078e0208 */
[----:B------:R-:W-:Y:S01]  /*02c0*/  LEA R3, R0, R3, 0x2 ;  /* 0x0000000300037211 */ /* 0x000fe200078e10ff */
[----:B------:R-:W-:Y:S04]  /*02d0*/  BSSY.RECONVERGENT B0, `(.L_x_0) ;  /* 0x000002c000007945 */ /* 0x000fe80003800200 */
[----:B--2---:R-:W-:Y:S04]  /*02e0*/  STS [R3], R10 ;  /* 0x0000000a03007388 */ /* 0x004fe80000000800 */
[----:B---3--:R-:W-:Y:S04]  /*02f0*/  STS [R3+0x8], R18 ;  /* 0x0000081203007388 */ /* 0x008fe80000000800 */
[----:B----4-:R-:W-:Y:S04]  /*0300*/  STS [R3+0x88], R12 ;  /* 0x0000880c03007388 */ /* 0x010fe80000000800 */
[----:B-----5:R-:W-:Y:S04]  /*0310*/  STS [R3+0x4], R14 ;  /* 0x0000040e03007388 */ /* 0x020fe80000000800 */
[----:B------:R-:W-:Y:S04]  /*0320*/  STS [R3+0x110], R16 ;  /* 0x0001101003007388 */ /* 0x000fe80000000800 */
[----:B------:R-:W-:Y:S04]  /*0330*/  STS [R3+0x8c], R20 ;  /* 0x00008c1403007388 */ /* 0x000fe80000000800 */
[----:B------:R-:W-:Y:S04]  /*0340*/  STS [R3+0x90], R22 ;  /* 0x0000901603007388 */ /* 0x000fe80000000800 */
[----:B------:R-:W-:Y:S04]  /*0350*/  STS [R3+0x114], R24 ;  /* 0x0001141803007388 */ /* 0x000fe80000000800 */
[----:B------:R-:W-:Y:S01]  /*0360*/  STS [R3+0x118], R26 ;  /* 0x0001181a03007388 */ /* 0x000fe20000000800 */
[----:B------:R-:W-:Y:S06]  /*0370*/  BAR.SYNC.DEFER_BLOCKING 0x0 ;  /* 0x0000000000007b1d */ /* 0x000fec0000010000 */
[----:B------:R-:W-:Y:S04]  /*0380*/  LDS R0, [R3] ;  /* 0x0000000003007984 */ /* 0x000fe80000000800 */
[----:B------:R-:W0:Y:S04]  /*0390*/  LDS R5, [R3+0x8] ;  /* 0x0000080003057984 */ /* 0x000e280000000800 */
[----:B------:R-:W1:Y:S04]  /*03a0*/  LDS R6, [R3+0x88] ;  /* 0x0000880003067984 */ /* 0x000e680000000800 */
[----:B------:R-:W2:Y:S04]  /*03b0*/  LDS R15, [R3+0x4] ;  /* 0x00000400030f7984 */ /* 0x000ea80000000800 */
[----:B------:R-:W3:Y:S04]  /*03c0*/  LDS R9, [R3+0x90] ;  /* 0x0000900003097984 */ /* 0x000ee80000000800 */
[----:B------:R-:W4:Y:S04]  /*03d0*/  LDS R11, [R3+0x110] ;  /* 0x00011000030b7984 */ /* 0x000f280000000800 */
[----:B------:R-:W5:Y:S04]  /*03e0*/  LDS R17, [R3+0x114] ;  /* 0x0001140003117984 */ /* 0x000f680000000800 */
[----:B------:R-:W5:Y:S01]  /*03f0*/  LDS R13, [R3+0x118] ;  /* 0x00011800030d7984 */ /* 0x000f620000000800 */
[----:B0-----:R-:W-:Y:S01]  /*0400*/  FADD R4, -R0, R5 ;  /* 0x0000000500047221 */ /* 0x001fe20000000100 */
[----:B-1----:R-:W-:Y:S01]  /*0410*/  FADD R7, R6, R6 ;  /* 0x0000000606077221 */ /* 0x002fe20000000000 */
[----:B--2---:R-:W-:-:S03]  /*0420*/  FFMA R0, R15, -2, -R0 ;  /* 0xc00000000f007823 */ /* 0x004fc60000000800 */
[----:B------:R-:W-:Y:S01]  /*0430*/  FADD R4, R4, -R7 ;  /* 0x8000000704047221 */ /* 0x000fe20000000000 */
[----:B------:R-:W-:-:S03]  /*0440*/  FADD R0, -R5, R0 ;  /* 0x0000000005007221 */ /* 0x000fc60000000100 */
[----:B---3--:R-:W-:Y:S01]  /*0450*/  FFMA R4, R9, 2, R4 ;  /* 0x4000000009047823 */ /* 0x008fe20000000004 */
[----:B----4-:R-:W-:-:S03]  /*0460*/  FADD R0, R11, R0 ;  /* 0x000000000b007221 */ /* 0x010fc60000000000 */
[----:B------:R-:W-:Y:S01]  /*0470*/  FADD R4, R4, -R11 ;  /* 0x8000000b04047221 */ /* 0x000fe20000000000 */
[----:B-----5:R-:W-:-:S03]  /*0480*/  FFMA R0, R17, 2, R0 ;  /* 0x4000000011007823 */ /* 0x020fc60000000000 */
[----:B------:R-:W-:Y:S01]  /*0490*/  FADD R4, R4, R13 ;  /* 0x0000000d04047221 */ /* 0x000fe20000000000 */
[----:B------:R-:W-:-:S04]  /*04a0*/  FADD R13, R13, R0 ;  /* 0x000000000d0d7221 */ /* 0x000fc80000000000 */
[----:B------:R-:W-:-:S04]  /*04b0*/  FFMA R4, R4, R4, R13 ;  /* 0x0000000404047223 */ /* 0x000fc8000000000d */
[----:B------:R-:W-:-:S05]  /*04c0*/  FADD R0, R13, R4 ;  /* 0x000000040d007221 */ /* 0x000fca0000000000 */
[----:B------:R-:W-:Y:S01]  /*04d0*/  IADD3 R4, PT, PT, R0, -0xd000000, RZ ;  /* 0xf300000000047810 */ /* 0x000fe20007ffe0ff */
[----:B------:R0:W1:Y:S03]  /*04e0*/  MUFU.RSQ R3, R0 ;  /* 0x0000000000037308 */ /* 0x0000660000001400 */
[----:B------:R-:W-:-:S13]  /*04f0*/  ISETP.GT.U32.AND P0, PT, R4, 0x727fffff, PT ;  /* 0x727fffff0400780c */ /* 0x000fda0003f04070 */
[----:B0-----:R-:W-:Y:S05]  /*0500*/  @!P0 BRA `(.L_x_1) ;  /* 0x0000000000108947 */ /* 0x001fea0003800000 */
[----:B------:R-:W-:-:S07]  /*0510*/  MOV R8, 0x530 ;  /* 0x0000053000087802 */ /* 0x000fce0000000f00 */
[----:B-1----:R-:W-:Y:S05]  /*0520*/  CALL.REL.NOINC `($__internal_0_$__cuda_sm20_sqrt_rn_f32_slowpath) ;  /* 0x00000000002c7944 */ /* 0x002fea0003c00000 */
[----:B------:R-:W-:Y:S01]  /*0530*/  MOV R7, R3 ;  /* 0x0000000300077202 */ /* 0x000fe20000000f00 */
[----:B------:R-:W-:Y:S06]  /*0540*/  BRA `(.L_x_2) ;  /* 0x0000000000107947 */ /* 0x000fec0003800000 */
.L_x_1:
[----:B-1----:R-:W-:Y:S01]  /*0550*/  FMUL.FTZ R7, R0, R3 ;  /* 0x0000000300077220 */ /* 0x002fe20000410000 */
[----:B------:R-:W-:-:S03]  /*0560*/  FMUL.FTZ R3, R3, 0.5 ;  /* 0x3f00000003037820 */ /* 0x000fc60000410000 */
[----:B------:R-:W-:-:S04]  /*0570*/  FFMA R0, -R7, R7, R0 ;  /* 0x0000000707007223 */ /* 0x000fc80000000100 */
[----:B------:R-:W-:-:S07]  /*0580*/  FFMA R7, R0, R3, R7 ;  /* 0x0000000300077223 */ /* 0x000fce0000000007 */
.L_x_2:
[----:B------:R-:W-:Y:S05]  /*0590*/  BSYNC.RECONVERGENT B0 ;  /* 0x0000000000007941 */ /* 0x000fea0003800200 */
.L_x_0:
[----:B------:R-:W0:Y:S02]  /*05a0*/  LDC.64 R4, c[0x0][0x388] ;  /* 0x0000e200ff047b82 */ /* 0x000e240000000a00 */
[----:B0-----:R-:W-:-:S05]  /*05b0*/  IMAD.WIDE R2, R2, 0x4, R4 ;  /* 0x0000000402027825 */ /* 0x001fca00078e0204 */
[----:B------:R-:W-:Y:S01]  /*05c0*/  STG.E desc[UR4][R2.64], R7 ;  /* 0x0000000702007986 */ /* 0x000fe2000c101904 */
[----:B------:R-:W-:Y:S05]  /*05d0*/  EXIT ;  /* 0x000000000000794d */ /* 0x000fea0003800000 */
        .weak           $__internal_0_$__cuda_sm20_sqrt_rn_f32_slowpath
        .type           $__internal_0_$__cuda_sm20_sqrt_rn_f32_slowpath,@function
        .size           $__internal_0_$__cuda_sm20_sqrt_rn_f32_slowpath,(.L_x_10 - $__internal_0_$__cuda_sm20_sqrt_rn_f32_slowpath)
$__internal_0_$__cuda_sm20_sqrt_rn_f32_slowpath:
[----:B------:R-:W-:-:S13]  /*05e0*/  LOP3.LUT P0, RZ, R0, 0x7fffffff, RZ, 0xc0, !PT ;  /* 0x7fffffff00ff7812 */ /* 0x000fda000780c0ff */
[----:B------:R-:W-:Y:S01]  /*05f0*/  @!P0 MOV R3, R0 ;  /* 0x0000000000038202 */ /* 0x000fe20000000f00 */
[----:B------:R-:W-:Y:S06]  /*0600*/  @!P0 BRA `(.L_x_3) ;  /* 0x0000000000408947 */ /* 0x000fec0003800000 */
[----:B------:R-:W-:-:S13]  /*0610*/  FSETP.GEU.FTZ.AND P0, PT, R0, RZ, PT ;  /* 0x000000ff0000720b */ /* 0x000fda0003f1e000 */
[----:B------:R-:W-:Y:S01]  /*0620*/  @!P0 MOV R3, 0x7fffffff ;  /* 0x7fffffff00038802 */ /* 0x000fe20000000f00 */
[----:B------:R-:W-:Y:S06]  /*0630*/  @!P0 BRA `(.L_x_3) ;  /* 0x0000000000348947 */ /* 0x000fec0003800000 */
[----:B------:R-:W-:-:S13]  /*0640*/  FSETP.GTU.FTZ.AND P0, PT, |R0|, +INF , PT ;  /* 0x7f8000000000780b */ /* 0x000fda0003f1c200 */
[----:B------:R-:W-:Y:S01]  /*0650*/  @P0 FADD.FTZ R3, R0, 1 ;  /* 0x3f80000000030421 */ /* 0x000fe20000010000 */
[----:B------:R-:W-:Y:S06]  /*0660*/  @P0 BRA `(.L_x_3) ;  /* 0x0000000000280947 */ /* 0x000fec0003800000 */
[----:B------:R-:W-:-:S13]  /*0670*/  FSETP.NEU.FTZ.AND P0, PT, |R0|, +INF , PT ;  /* 0x7f8000000000780b */ /* 0x000fda0003f1d200 */
[----:B------:R-:W-:-:S04]  /*0680*/  @P0 FFMA R4, R0, 1.84467440737095516160e+19, RZ ;  /* 0x5f80000000040823 */ /* 0x000fc800000000ff */
[----:B------:R-:W0:Y:S02]  /*0690*/  @P0 MUFU.RSQ R3, R4 ;  /* 0x0000000400030308 */ /* 0x000e240000001400 */
[----:B0-----:R-:W-:Y:S01]  /*06a0*/  @P0 FMUL.FTZ R5, R4, R3 ;  /* 0x0000000304050220 */ /* 0x001fe20000410000 */
[----:B------:R-:W-:Y:S01]  /*06b0*/  @P0 FMUL.FTZ R7, R3, 0.5 ;  /* 0x3f00000003070820 */ /* 0x000fe20000410000 */
[----:B------:R-:W-:Y:S02]  /*06c0*/  @!P0 MOV R3, R0 ;  /* 0x0000000000038202 */ /* 0x000fe40000000f00 */
[----:B------:R-:W-:-:S04]  /*06d0*/  @P0 FADD.FTZ R6, -R5, -RZ ;  /* 0x800000ff05060221 */ /* 0x000fc80000010100 */
[----:B------:R-:W-:-:S04]  /*06e0*/  @P0 FFMA R6, R5, R6, R4 ;  /* 0x0000000605060223 */ /* 0x000fc80000000004 */
[----:B------:R-:W-:-:S04]  /*06f0*/  @P0 FFMA R6, R6, R7, R5 ;  /* 0x0000000706060223 */ /* 0x000fc80000000005 */
[----:B------:R-:W-:-:S07]  /*0700*/  @P0 FMUL.FTZ R3, R6, 2.3283064365386962891e-10 ;  /* 0x2f80000006030820 */ /* 0x000fce0000410000 */
.L_x_3:
[----:B------:R-:W-:Y:S01]  /*0710*/  HFMA2 R5, -RZ, RZ, 0, 0 ;  /* 0x00000000ff057431 */ /* 0x000fe200000001ff */
[----:B------:R-:W-:-:S04]  /*0720*/  MOV R4, R8 ;  /* 0x0000000800047202 */ /* 0x000fc80000000f00 */
[----:B------:R-:W-:Y:S05]  /*0730*/  RET.REL.NODEC R4 `(_Z11SobelSharedPKfPfii) ;  /* 0xfffffff804307950 */ /* 0x000fea0003c3ffff */
.L_x_4:
[----:B------:R-:W-:-:S00]  /*0740*/  BRA `(.L_x_4) ;  /* 0xfffffffc00fc7947 */ /* 0x000fc0000383ffff */
[----:B------:R-:W-:-:S00]  /*0750*/  NOP ;  /* 0x0000000000007918 */ /* 0x000fc00000000000 */
        /* <DEDUP_REMOVED lines=10> */
.L_x_10:


//--------------------- .text._Z10SobelNaivePKfPfii --------------------------
	.section	.text._Z10SobelNaivePKfPfii,"ax",@progbits
	.align	128
        .global         _Z10SobelNaivePKfPfii
        .type           _Z10SobelNaivePKfPfii,@function
        .size           _Z10SobelNaivePKfPfii,(.L_x_11 - _Z10SobelNaivePKfPfii)
        .other          _Z10SobelNaivePKfPfii,@"STO_CUDA_ENTRY STV_DEFAULT"
_Z10SobelNaivePKfPfii:
.text._Z10SobelNaivePKfPfii:
[----:B------:R-:W-:Y:S01]  /*0000*/  LDC R1, c[0x0][0x37c] ;  /* 0x0000df00ff017b82 */ /* 0x000fe20000000800 */
[----:B------:R-:W0:Y:S07]  /*0010*/  S2R R2, SR_CTAID.Y ;  /* 0x0000000000027919 */ /* 0x000e2e0000002600 */
[----:B------:R-:W1:Y:S01]  /*0020*/  LDC R9, c[0x0][0x394] ;  /* 0x0000e500ff097b82 */ /* 0x000e620000000800 */
[----:B------:R-:W2:Y:S01]  /*0030*/  LDCU.64 UR4, c[0x0][0x358] ;  /* 0x00006b00ff0477ac */ /* 0x000ea20008000a00 */
[----:B------:R-:W0:Y:S01]  /*0040*/  S2R R3, SR_TID.Y ;  /* 0x0000000000037919 */ /* 0x000e220000002200 */
[----:B------:R-:W3:Y:S05]  /*0050*/  S2R R0, SR_CTAID.X ;  /* 0x0000000000007919 */ /* 0x000eea0000002500 */
[----:B------:R-:W4:Y:S01]  /*0060*/  LDC.64 R4, c[0x0][0x380] ;  /* 0x0000e000ff047b82 */ /* 0x000f220000000a00 */
[----:B------:R-:W3:Y:S01]  /*0070*/  S2R R7, SR_TID.X ;  /* 0x0000000000077919 */ /* 0x000ee20000002100 */
[----:B0-----:R-:W-:-:S02]  /*0080*/  LEA R2, R2, R3, 0x5 ;  /* 0x0000000302027211 */ /* 0x001fc400078e28ff */
[----:B---3--:R-:W-:-:S05]  /*0090*/  LEA R3, R0, R7, 0x5 ;  /* 0x0000000700037211 */ /* 0x008fca00078e28ff */
[----:B-1----:R-:W-:-:S04]  /*00a0*/  IMAD R2, R2, R9, R3 ;  /* 0x0000000902027224 */ /* 0x002fc800078e0203 */
[----:B----4-:R-:W-:-:S05]  /*00b0*/  IMAD.WIDE R4, R2, 0x4, R4 ;  /* 0x0000000402047825 */ /* 0x010fca00078e0204 */
[----:B--2---:R-:W2:Y:S01]  /*00c0*/  LDG.E R0, desc[UR4][R4.64] ;  /* 0x0000000404007981 */ /* 0x004ea2000c1e1900 */
[----:B------:R-:W-:-:S03]  /*00d0*/  IMAD.WIDE R6, R9, 0x4, R4 ;  /* 0x0000000409067825 */ /* 0x000fc600078e0204 */
[----:B------:R-:W2:Y:S04]  /*00e0*/  LDG.E R11, desc[UR4][R4.64+0x4] ;  /* 0x00000404040b7981 */ /* 0x000ea8000c1e1900 */
[----:B------:R-:W3:Y:S01]  /*00f0*/  LDG.E R3, desc[UR4][R4.64+0x8] ;  /* 0x0000080404037981 */ /* 0x000ee2000c1e1900 */
[----:B------:R-:W-:-:S03]  /*0100*/  IMAD.WIDE R8, R9, 0x4, R6 ;  /* 0x0000000409087825 */ /* 0x000fc600078e0206 */
[----:B------:R-:W4:Y:S04]  /*0110*/  LDG.E R10, desc[UR4][R6.64] ;  /* 0x00000004060a7981 */ /* 0x000f28000c1e1900 */
[----:B------:R-:W5:Y:S04]  /*0120*/  LDG.E R15, desc[UR4][R8.64] ;  /* 0x00000004080f7981 */ /* 0x000f68000c1e1900 */
[----:B------:R-:W5:Y:S04]  /*0130*/  LDG.E R13, desc[UR4][R6.64+0x8] ;  /* 0x00000804060d7981 */ /* 0x000f68000c1e1900 */
[----:B------:R-:W5:Y:S04]  /*0140*/  LDG.E R19, desc[UR4][R8.64+0x4] ;  /* 0x0000040408137981 */ /* 0x000f68000c1e1900 */
[----:B------:R-:W5:Y:S01]  /*0150*/  LDG.E R17, desc[UR4][R8.64+0x8] ;  /* 0x0000080408117981 */ /* 0x000f62000c1e1900 */
[----:B------:R-:W-:Y:S01]  /*0160*/  BSSY.RECONVERGENT B0, `(.L_x_5) ;  /* 0x000001a000007945 */ /* 0x000fe20003800200 */
[----:B--2---:R-:W-:Y:S01]  /*0170*/  FFMA R12, R11, -2, -R0 ;  /* 0xc00000000b0c7823 */ /* 0x004fe20000000800 */
[----:B---3--:R-:W-:Y:S01]  /*0180*/  FADD R0, -R0, R3 ;  /* 0x0000000300007221 */ /* 0x008fe20000000100 */
[----:B----4-:R-:W-:-:S02]  /*0190*/  FADD R11, R10, R10 ;  /* 0x0000000a0a0b7221 */ /* 0x010fc40000000000 */
[----:B------:R-:W-:Y:S02]  /*01a0*/  FADD R12, -R3, R12 ;  /* 0x0000000c030c7221 */ /* 0x000fe40000000100 */
[----:B------:R-:W-:Y:S02]  /*01b0*/  FADD R0, R0, -R11 ;  /* 0x8000000b00007221 */ /* 0x000fe40000000000 */
[----:B-----5:R-:W-:Y:S02]  /*01c0*/  FADD R12, R15, R12 ;  /* 0x0000000c0f0c7221 */ /* 0x020fe40000000000 */
[----:B------:R-:W-:Y:S02]  /*01d0*/  FFMA R0, R13, 2, R0 ;  /* 0x400000000d007823 */ /* 0x000fe40000000000 */
[----:B------:R-:W-:Y:S02]  /*01e0*/  FFMA R12, R19, 2, R12 ;  /* 0x40000000130c7823 */ /* 0x000fe4000000000c */
[----:B------:R-:W-:-:S02]  /*01f0*/  FADD R0, R0, -R15 ;  /* 0x8000000f00007221 */ /* 0x000fc40000000000 */
[----:B------:R-:W-:Y:S02]  /*0200*/  FADD R3, R17, R12 ;  /* 0x0000000c11037221 */ /* 0x000fe40000000000 */
        /* <DEDUP_REMOVED lines=8> */
[----:B-1----:R-:W-:Y:S05]  /*0290*/  CALL.REL.NOINC `($__internal_1_$__cuda_sm20_sqrt_rn_f32_slowpath) ;  /* 0x00000000002c7944 */ /* 0x002fea0003c00000 */
[----:B------:R-:W-:Y:S01]  /*02a0*/  MOV R7, R3 ;  /* 0x0000000300077202 */ /* 0x000fe20000000f00 */
[----:B------:R-:W-:Y:S06]  /*02b0*/  BRA `(.L_x_7) ;  /* 0x0000000000107947 */ /* 0x000fec0003800000 */
.L_x_6:
[----:B-1----:R-:W-:Y:S01]  /*02c0*/  FMUL.FTZ R7, R0, R3 ;  /* 0x0000000300077220 */ /* 0x002fe20000410000 */
[----:B------:R-:W-:-:S03]  /*02d0*/  FMUL.FTZ R3, R3, 0.5 ;  /* 0x3f00000003037820 */ /* 0x000fc60000410000 */
[----:B------:R-:W-:-:S04]  /*02e0*/  FFMA R0, -R7, R7, R0 ;  /* 0x0000000707007223 */ /* 0x000fc80000000100 */
[----:B------:R-:W-:-:S07]  /*02f0*/  FFMA R7, R0, R3, R7 ;  /* 0x0000000300077223 */ /* 0x000fce0000000007 */
.L_x_7:
[----:B------:R-:W-:Y:S05]  /*0300*/  BSYNC.RECONVERGENT B0 ;  /* 0x0000000000007941 */ /* 0x000fea0003800200 */
.L_x_5:
[----:B------:R-:W0:Y:S02]  /*0310*/  LDC.64 R4, c[0x0][0x388] ;  /* 0x0000e200ff047b82 */ /* 0x000e240000000a00 */
[----:B0-----:R-:W-:-:S05]  /*0320*/  IMAD.WIDE R2, R2, 0x4, R4 ;  /* 0x0000000402027825 */ /* 0x001fca00078e0204 */
[----:B------:R-:W-:Y:S01]  /*0330*/  STG.E desc[UR4][R2.64], R7 ;  /* 0x0000000702007986 */ /* 0x000fe2000c101904 */
[----:B------:R-:W-:Y:S05]  /*0340*/  EXIT ;  /* 0x000000000000794d */ /* 0x000fea0003800000 */
        .weak           $__internal_1_$__cuda_sm20_sqrt_rn_f32_slowpath
        .type           $__internal_1_$__cuda_sm20_sqrt_rn_f32_slowpath,@function
        .size           $__internal_1_$__cuda_sm20_sqrt_rn_f32_slowpath,(.L_x_11 - $__internal_1_$__cuda_sm20_sqrt_rn_f32_slowpath)
$__internal_1_$__cuda_sm20_sqrt_rn_f32_slowpath:
        /* <DEDUP_REMOVED lines=19> */
.L_x_8:
[----:B------:R-:W-:Y:S01]  /*0480*/  HFMA2 R5, -RZ, RZ, 0, 0 ;  /* 0x00000000ff057431 */ /* 0x000fe200000001ff */
[----:B------:R-:W-:-:S04]  /*0490*/  MOV R4, R8 ;  /* 0x0000000800047202 */ /* 0x000fc80000000f00 */
[----:B------:R-:W-:Y:S05]  /*04a0*/  RET.REL.NODEC R4 `(_Z10SobelNaivePKfPfii) ;  /* 0xfffffff804d47950 */ /* 0x000fea0003c3ffff */
.L_x_9:
        /* <DEDUP_REMOVED lines=13> */
.L_x_11:


//--------------------- .nv.shared._Z11SobelSharedPKfPfii --------------------------
	.section	.nv.shared._Z11SobelSharedPKfPfii,"aw",@nobits
	.sectionflags	@""
	.align	4
.nv.shared._Z11SobelSharedPKfPfii:
	.zero		5648


//--------------------- .nv.shared.reserved.0     --------------------------
	.section	.nv.shared.reserved.0,"aw",@nobits
	.weak		__nv_reservedSMEM_offset_0_alias
	.size		__nv_reservedSMEM_offset_0_alias, 0, 64
	.other		__nv_reservedSMEM_offset_0_alias,@"STO_CUDA_RESERVED_SHARED STV_DEFAULT"
__nv_reservedSMEM_offset_0_alias:
	.zero		0
	.zero		64


//--------------------- .nv.constant0._Z11SobelSharedPKfPfii --------------------------
	.section	.nv.constant0._Z11SobelSharedPKfPfii,"a",@progbits
	.sectionflags	@""
	.align	4
.nv.constant0._Z11SobelSharedPKfPfii:
	.zero		920


//--------------------- .nv.constant0._Z10SobelNaivePKfPfii --------------------------
	.section	.nv.constant0._Z10SobelNaivePKfPfii,"a",@progbits
	.sectionflags	@""
	.align	4
.nv.constant0._Z10SobelNaivePKfPfii:
	.zero		920


//--------------------- SYMBOLS --------------------------

	.type		.nv.reservedSmem.offset0,@object
	.size		.nv.reservedSmem.offset0,0x4
	.type		.nv.reservedSmem.cap,@object
	.size		.nv.reservedSmem.cap,0x4
